	.headerflags	@"EF_CUDA_TEXMODE_UNIFIED EF_CUDA_64BIT_ADDRESS EF_CUDA_ACCELERATORS EF_CUDA_SM90 EF_CUDA_VIRTUAL_SM(EF_CUDA_SM90)"
	.elftype	@"ET_EXEC"


//--------------------- .nv.info                  --------------------------
	.section	.nv.info,"",@"SHT_CUDA_INFO"
	.align	4


	//----- nvinfo : EIATTR_REGCOUNT
	.align		4
        /*0000*/ 	.byte	0x04, 0x2f
        /*0002*/ 	.short	(.L_1 - .L_0)
	.align		4
.L_0:
        /*0004*/ 	.word	index@(triton_poi_fused_5)
        /*0008*/ 	.word	0x0000001f


	//----- nvinfo : EIATTR_MIN_STACK_SIZE
	.align		4
.L_1:
        /*000c*/ 	.byte	0x04, 0x12
        /*000e*/ 	.short	(.L_3 - .L_2)
	.align		4
.L_2:
        /*0010*/ 	.word	index@(triton_poi_fused_5)
        /*0014*/ 	.word	0x00000000


	//----- nvinfo : EIATTR_FRAME_SIZE
	.align		4
.L_3:
        /*0018*/ 	.byte	0x04, 0x11
        /*001a*/ 	.short	(.L_5 - .L_4)
	.align		4
.L_4:
        /*001c*/ 	.word	index@(triton_poi_fused_5)
        /*0020*/ 	.word	0x00000000


	//----- nvinfo : EIATTR_MIN_STACK_SIZE
	.align		4
.L_5:
        /*0024*/ 	.byte	0x04, 0x12
        /*0026*/ 	.short	(.L_7 - .L_6)
	.align		4
.L_6:
        /*0028*/ 	.word	index@(triton_poi_fused_5)
        /*002c*/ 	.word	0x00000000
.L_7:


//--------------------- .nv.info.triton_poi_fused_5 --------------------------
	.section	.nv.info.triton_poi_fused_5,"",@"SHT_CUDA_INFO"
	.sectionflags	@""
	.align	4


	//----- nvinfo : EIATTR_CUDA_API_VERSION
	.align		4
        /*0000*/ 	.byte	0x04, 0x37
        /*0002*/ 	.short	(.L_9 - .L_8)
.L_8:
        /*0004*/ 	.word	0x0000007c


	//----- nvinfo : EIATTR_KPARAM_INFO
	.align		4
.L_9:
        /*0008*/ 	.byte	0x04, 0x17
        /*000a*/ 	.short	(.L_11 - .L_10)
.L_10:
        /*000c*/ 	.word	0x00000000
        /*0010*/ 	.short	0x0003
        /*0012*/ 	.short	0x0014
        /*0014*/ 	.byte	0x00, 0xf0, 0x11, 0x00


	//----- nvinfo : EIATTR_KPARAM_INFO
	.align		4
.L_11:
        /*0018*/ 	.byte	0x04, 0x17
        /*001a*/ 	.short	(.L_13 - .L_12)
.L_12:
        /*001c*/ 	.word	0x00000000
        /*0020*/ 	.short	0x0002
        /*0022*/ 	.short	0x0010
        /*0024*/ 	.byte	0x00, 0xf0, 0x11, 0x00


	//----- nvinfo : EIATTR_KPARAM_INFO
	.align		4
.L_13:
        /*0028*/ 	.byte	0x04, 0x17
        /*002a*/ 	.short	(.L_15 - .L_14)
.L_14:
        /*002c*/ 	.word	0x00000000
        /*0030*/ 	.short	0x0001
        /*0032*/ 	.short	0x0008
        /*0034*/ 	.byte	0x00, 0xf4, 0x21, 0x00


	//----- nvinfo : EIATTR_KPARAM_INFO
	.align		4
.L_15:
        /*0038*/ 	.byte	0x04, 0x17
        /*003a*/ 	.short	(.L_17 - .L_16)
.L_16:
        /*003c*/ 	.word	0x00000000
        /*0040*/ 	.short	0x0000
        /*0042*/ 	.short	0x0000
        /*0044*/ 	.byte	0x00, 0xf4, 0x21, 0x00


	//----- nvinfo : EIATTR_SPARSE_MMA_MASK
	.align		4
.L_17:
        /*0048*/ 	.byte	0x03, 0x50
        /*004a*/ 	.short	0x0000


	//----- nvinfo : EIATTR_MAXREG_COUNT
	.align		4
        /*004c*/ 	.byte	0x03, 0x1b
        /*004e*/ 	.short	0x00ff


	//----- nvinfo : EIATTR_EXIT_INSTR_OFFSETS
	.align		4
        /*0050*/ 	.byte	0x04, 0x1c
        /*0052*/ 	.short	(.L_19 - .L_18)


	//   ....[0]....
.L_18:
        /*0054*/ 	.word	0x000005e0


	//   ....[1]....
        /*0058*/ 	.word	0x00000630


	//----- nvinfo : EIATTR_REQNTID
	.align		4
.L_19:
        /*005c*/ 	.byte	0x04, 0x10
        /*005e*/ 	.short	(.L_21 - .L_20)
.L_20:
        /*0060*/ 	.word	0x00000080
        /*0064*/ 	.word	0x00000001
        /*0068*/ 	.word	0x00000001


	//----- nvinfo : EIATTR_CBANK_PARAM_SIZE
	.align		4
.L_21:
        /*006c*/ 	.byte	0x03, 0x19
        /*006e*/ 	.short	0x0018


	//----- nvinfo : EIATTR_PARAM_CBANK
	.align		4
        /*0070*/ 	.byte	0x04, 0x0a
        /*0072*/ 	.short	(.L_23 - .L_22)
	.align		4
.L_22:
        /*0074*/ 	.word	index@(.nv.constant0.triton_poi_fused_5)
        /*0078*/ 	.short	0x0210
        /*007a*/ 	.short	0x0018


	//----- nvinfo : EIATTR_SW_WAR
	.align		4
.L_23:
        /*007c*/ 	.byte	0x04, 0x36
        /*007e*/ 	.short	(.L_25 - .L_24)
.L_24:
        /*0080*/ 	.word	0x00000008
.L_25:


//--------------------- .nv.callgraph             --------------------------
	.section	.nv.callgraph,"",@"SHT_CUDA_CALLGRAPH"
	.align	4
	.sectionentsize	8
	.align		4
        /*0000*/ 	.word	0x00000000
	.align		4
        /*0004*/ 	.word	0xffffffff
	.align		4
        /*0008*/ 	.word	0x00000000
	.align		4
        /*000c*/ 	.word	0xfffffffe
	.align		4
        /*0010*/ 	.word	0x00000000
	.align		4
        /*0014*/ 	.word	0xfffffffd
	.align		4
        /*0018*/ 	.word	0x00000000
	.align		4
        /*001c*/ 	.word	0xfffffffc


//--------------------- .text.triton_poi_fused_5  --------------------------
	.section	.text.triton_poi_fused_5,"ax",@progbits
	.sectionflags	@"SHF_BARRIERS=1"
	.align	128
        .global         triton_poi_fused_5
        .type           triton_poi_fused_5,@function
        .size           triton_poi_fused_5,(.L_x_1 - triton_poi_fused_5)
        .other          triton_poi_fused_5,@"STO_CUDA_ENTRY STV_DEFAULT"
triton_poi_fused_5:
.text.triton_poi_fused_5:
[----:B------:R-:W0:Y:S01]  /*0000*/  LDC R1, c[0x0][0x28] ;  /* 0x00000a00ff017b82 */ /* 0x000e220000000800 */
[----:B------:R-:W1:Y:S07]  /*0010*/  S2R R0, SR_CTAID.X ;  /* 0x0000000000007919 */ /* 0x000e6e0000002500 */
[----:B------:R-:W2:Y:S01]  /*0020*/  LDC.64 R14, c[0x0][0x210] ;  /* 0x00008400ff0e7b82 */ /* 0x000ea20000000a00 */
[----:B------:R-:W-:Y:S01]  /*0030*/  IMAD.MOV.U32 R19, RZ, RZ, RZ ;  /* 0x000000ffff137224 */ /* 0x000fe200078e00ff */
[----:B------:R-:W-:Y:S01]  /*0040*/  ULDC.64 UR6, c[0x0][0x208] ;  /* 0x0000820000067ab9 */ /* 0x000fe20000000a00 */
[----:B------:R-:W3:Y:S01]  /*0050*/  S2R R21, SR_TID.X ;  /* 0x0000000000157919 */ /* 0x000ee20000002100 */
[----:B------:R-:W4:Y:S01]  /*0060*/  S2R R18, SR_CTAID.Y ;  /* 0x0000000000127919 */ /* 0x000f220000002600 */
[----:B------:R-:W-:-:S02]  /*0070*/  IMAD.MOV.U32 R20, RZ, RZ, RZ ;  /* 0x000000ffff147224 */ /* 0x000fc400078e00ff */
[----:B-1----:R-:W-:Y:S01]  /*0080*/  IMAD.SHL.U32 R0, R0, 0x10, RZ ;  /* 0x0000001000007824 */ /* 0x002fe200078e00ff */
[----:B---3--:R-:W-:-:S04]  /*0090*/  SHF.R.U32.HI R17, RZ, 0x4, R21 ;  /* 0x00000004ff117819 */ /* 0x008fc80000011615 */
[----:B------:R-:W-:Y:S01]  /*00a0*/  LOP3.LUT R6, R0, 0xf, R21, 0xf8, !PT ;  /* 0x0000000f00067812 */ /* 0x000fe200078ef815 */
[----:B----4-:R-:W-:Y:S01]  /*00b0*/  IMAD.SHL.U32 R16, R18, 0x40, RZ ;  /* 0x0000004012107824 */ /* 0x010fe200078e00ff */
[----:B------:R-:W-:Y:S02]  /*00c0*/  SGXT.U32 R17, R17, 0x3 ;  /* 0x000000031111781a */ /* 0x000fe40000000000 */
[----:B------:R-:W-:Y:S02]  /*00d0*/  ISETP.GE.AND P0, PT, R6, 0x9, PT ;  /* 0x000000090600780c */ /* 0x000fe40003f06270 */
[----:B------:R-:W-:Y:S02]  /*00e0*/  LOP3.LUT R2, R16, R17, RZ, 0xfc, !PT ;  /* 0x0000001110027212 */ /* 0x000fe400078efcff */
[----:B------:R-:W-:Y:S02]  /*00f0*/  LOP3.LUT R3, R16, 0x8, R17, 0xfe, !PT ;  /* 0x0000000810037812 */ /* 0x000fe400078efe11 */
[----:B------:R-:W-:Y:S01]  /*0100*/  LOP3.LUT R4, R16, 0x10, R17, 0xfe, !PT ;  /* 0x0000001010047812 */ /* 0x000fe200078efe11 */
[--C-:B------:R-:W-:Y:S01]  /*0110*/  IMAD R27, R2, 0x9, R6.reuse ;  /* 0x00000009021b7824 */ /* 0x100fe200078e0206 */
        /* <DEDUP_REMOVED lines=9> */
[----:B------:R-:W-:-:S02]  /*01b0*/  IMAD R11, R11, 0x9, R6 ;  /* 0x000000090b0b7824 */ /* 0x000fc400078e0206 */
[--C-:B------:R-:W-:Y:S02]  /*01c0*/  IMAD R13, R13, 0x9, R6.reuse ;  /* 0x000000090d0d7824 */ /* 0x100fe400078e0206 */
[----:B------:R-:W-:Y:S02]  /*01d0*/  IMAD R23, R23, 0x9, R6 ;  /* 0x0000000917177824 */ /* 0x000fe400078e0206 */
[----:B--2---:R-:W-:-:S04]  /*01e0*/  IMAD.WIDE R26, R27, 0x4, R14 ;  /* 0x000000041b1a7825 */ /* 0x004fc800078e020e */
[--C-:B------:R-:W-:Y:S01]  /*01f0*/  IMAD.WIDE R2, R3, 0x4, R14.reuse ;  /* 0x0000000403027825 */ /* 0x100fe200078e020e */
[----:B------:R1:W2:Y:S01]  /*0200*/  @!P0 LDG.E.EL R19, desc[UR6][R26.64] ;  /* 0x000000061a138981 */ /* 0x0002a2000c2e1900 */
[----:B------:R-:W-:Y:S02]  /*0210*/  CS2R R24, SRZ ;  /* 0x0000000000187805 */ /* 0x000fe4000001ff00 */
[--C-:B------:R-:W-:Y:S01]  /*0220*/  IMAD.WIDE R4, R5, 0x4, R14.reuse ;  /* 0x0000000405047825 */ /* 0x100fe200078e020e */
[----:B------:R3:W4:Y:S03]  /*0230*/  @!P0 LDG.E.EL R20, desc[UR6][R2.64] ;  /* 0x0000000602148981 */ /* 0x000726000c2e1900 */
[----:B------:R-:W-:-:S04]  /*0240*/  IMAD.WIDE R6, R7, 0x4, R14 ;  /* 0x0000000407067825 */ /* 0x000fc800078e020e */
[----:B------:R-:W-:-:S04]  /*0250*/  IMAD.WIDE R8, R9, 0x4, R14 ;  /* 0x0000000409087825 */ /* 0x000fc800078e020e */
[----:B------:R-:W-:-:S04]  /*0260*/  IMAD.WIDE R10, R11, 0x4, R14 ;  /* 0x000000040b0a7825 */ /* 0x000fc800078e020e */
[--C-:B------:R-:W-:Y:S01]  /*0270*/  IMAD.WIDE R12, R13, 0x4, R14.reuse ;  /* 0x000000040d0c7825 */ /* 0x100fe200078e020e */
[----:B-1----:R-:W-:Y:S01]  /*0280*/  CS2R R26, SRZ ;  /* 0x00000000001a7805 */ /* 0x002fe2000001ff00 */
[----:B------:R-:W5:Y:S02]  /*0290*/  @!P0 LDG.E.EL R24, desc[UR6][R6.64] ;  /* 0x0000000606188981 */ /* 0x000f64000c2e1900 */
[----:B------:R-:W-:Y:S01]  /*02a0*/  IMAD.WIDE R14, R23, 0x4, R14 ;  /* 0x00000004170e7825 */ /* 0x000fe200078e020e */
[----:B------:R-:W-:Y:S01]  /*02b0*/  HFMA2.MMA R23, -RZ, RZ, 0, 0 ;  /* 0x00000000ff177435 */ /* 0x000fe200000001ff */
[----:B------:R-:W5:Y:S02]  /*02c0*/  @!P0 LDG.E.EL R25, desc[UR6][R10.64] ;  /* 0x000000060a198981 */ /* 0x000f64000c2e1900 */
[----:B------:R-:W-:Y:S02]  /*02d0*/  IMAD.MOV.U32 R22, RZ, RZ, RZ ;  /* 0x000000ffff167224 */ /* 0x000fe400078e00ff */
[----:B------:R-:W5:Y:S04]  /*02e0*/  @!P0 LDG.E.EL R27, desc[UR6][R12.64] ;  /* 0x000000060c1b8981 */ /* 0x000f68000c2e1900 */
[----:B------:R-:W5:Y:S04]  /*02f0*/  @!P0 LDG.E.EL R22, desc[UR6][R4.64] ;  /* 0x0000000604168981 */ /* 0x000f68000c2e1900 */
[----:B------:R1:W5:Y:S04]  /*0300*/  @!P0 LDG.E.EL R23, desc[UR6][R8.64] ;  /* 0x0000000608178981 */ /* 0x000368000c2e1900 */
[----:B------:R-:W5:Y:S01]  /*0310*/  @!P0 LDG.E.EL R26, desc[UR6][R14.64] ;  /* 0x000000060e1a8981 */ /* 0x000f62000c2e1900 */
[----:B------:R-:W1:Y:S01]  /*0320*/  S2UR UR5, SR_CgaCtaId ;  /* 0x00000000000579c3 */ /* 0x000e620000008800 */
[----:B---3--:R-:W-:Y:S01]  /*0330*/  IMAD.SHL.U32 R2, R21, 0x40, RZ ;  /* 0x0000004015027824 */ /* 0x008fe200078e00ff */
[----:B------:R-:W-:-:S04]  /*0340*/  UMOV UR4, 0x400 ;  /* 0x0000040000047882 */ /* 0x000fc80000000000 */
[----:B------:R-:W-:-:S04]  /*0350*/  LOP3.LUT R2, R2, 0x3c0, RZ, 0xc0, !PT ;  /* 0x000003c002027812 */ /* 0x000fc800078ec0ff */
[----:B------:R-:W-:Y:S01]  /*0360*/  LOP3.LUT R3, R2, R17, RZ, 0xfc, !PT ;  /* 0x0000001102037212 */ /* 0x000fe200078efcff */
[----:B01----:R-:W-:-:S06]  /*0370*/  UPRMT UR4, UR5, 0x654, UR4 ;  /* 0x0000065405047896 */ /* 0x003fcc0008000004 */
[----:B------:R-:W-:-:S05]  /*0380*/  LEA.HI R2, R2, UR4, RZ, 0x1e ;  /* 0x0000000402027c11 */ /* 0x000fca000f8ff0ff */
[----:B------:R-:W-:Y:S01]  /*0390*/  IMAD R28, R3, 0x4, R2 ;  /* 0x00000004031c7824 */ /* 0x000fe200078e0202 */
[C---:B------:R-:W-:Y:S01]  /*03a0*/  LOP3.LUT R2, R21.reuse, 0x70, RZ, 0xc0, !PT ;  /* 0x0000007015027812 */ /* 0x040fe200078ec0ff */
[----:B------:R-:W-:-:S03]  /*03b0*/  IMAD.SHL.U32 R21, R21, 0x4, RZ ;  /* 0x0000000415157824 */ /* 0x000fc600078e00ff */
[----:B------:R-:W-:Y:S02]  /*03c0*/  IADD3 R3, R2, UR4, RZ ;  /* 0x0000000402037c10 */ /* 0x000fe4000fffe0ff */
[----:B------:R-:W-:-:S05]  /*03d0*/  LOP3.LUT R8, R21, 0x1fc, RZ, 0xc0, !PT ;  /* 0x000001fc15087812 */ /* 0x000fca00078ec0ff */
[----:B------:R-:W-:Y:S01]  /*03e0*/  IMAD R4, R8, 0x4, R3 ;  /* 0x0000000408047824 */ /* 0x000fe200078e0203 */
[----:B------:R-:W-:Y:S02]  /*03f0*/  SHF.R.S32.HI R3, RZ, 0x19, R18 ;  /* 0x00000019ff037819 */ /* 0x000fe40000011412 */
[----:B------:R-:W-:Y:S02]  /*0400*/  LOP3.LUT R16, R16, 0x3c, R21, 0xf8, !PT ;  /* 0x0000003c10107812 */ /* 0x000fe400078ef815 */
[----:B------:R-:W-:-:S04]  /*0410*/  SGXT R3, R3, 0x1 ;  /* 0x000000010303781a */ /* 0x000fc80000000200 */
[----:B------:R-:W-:Y:S02]  /*0420*/  LEA.HI R9, R3, R16, RZ, 0x5 ;  /* 0x0000001003097211 */ /* 0x000fe400078f28ff */
[----:B------:R-:W0:Y:S02]  /*0430*/  LDC.64 R2, c[0x0][0x218] ;  /* 0x00008600ff027b82 */ /* 0x000e240000000a00 */
[----:B------:R-:W-:Y:S02]  /*0440*/  LOP3.LUT R11, R9, 0xffffffe0, RZ, 0xc0, !PT ;  /* 0xffffffe0090b7812 */ /* 0x000fe400078ec0ff */
[----:B------:R-:W-:Y:S02]  /*0450*/  SHF.R.S32.HI R10, RZ, 0x5, R9 ;  /* 0x00000005ff0a7819 */ /* 0x000fe40000011409 */
[----:B------:R-:W-:Y:S01]  /*0460*/  LOP3.LUT R9, R0, R17, RZ, 0xfc, !PT ;  /* 0x0000001100097212 */ /* 0x000fe200078efcff */
[----:B------:R-:W-:Y:S01]  /*0470*/  IMAD.IADD R11, R16, 0x1, -R11 ;  /* 0x00000001100b7824 */ /* 0x000fe200078e0a0b */
[----:B------:R-:W-:-:S02]  /*0480*/  LOP3.LUT R0, R0, 0x8, R17, 0xfe, !PT ;  /* 0x0000000800007812 */ /* 0x000fc400078efe11 */
[----:B------:R-:W-:Y:S01]  /*0490*/  LOP3.LUT R13, R8, 0x200, RZ, 0xfc, !PT ;  /* 0x00000200080d7812 */ /* 0x000fe200078efcff */
[----:B------:R-:W-:Y:S01]  /*04a0*/  IMAD R12, R10, 0x120, R11 ;  /* 0x000001200a0c7824 */ /* 0x000fe200078e020b */
[C---:B------:R-:W-:Y:S02]  /*04b0*/  ISETP.GE.AND P1, PT, R9.reuse, 0x9, PT ;  /* 0x000000090900780c */ /* 0x040fe40003f26270 */
[----:B------:R-:W-:Y:S01]  /*04c0*/  ISETP.GE.AND P0, PT, R0, 0x9, PT ;  /* 0x000000090000780c */ /* 0x000fe20003f06270 */
[----:B------:R-:W-:Y:S01]  /*04d0*/  IMAD R11, R9, 0x20, R12 ;  /* 0x00000020090b7824 */ /* 0x000fe200078e020c */
[----:B------:R-:W-:-:S04]  /*04e0*/  SHF.R.U32.HI R13, RZ, 0x2, R13 ;  /* 0x00000002ff0d7819 */ /* 0x000fc8000001160d */
[----:B------:R-:W-:Y:S01]  /*04f0*/  LOP3.LUT R13, R13, 0xf0, RZ, 0xc0, !PT ;  /* 0x000000f00d0d7812 */ /* 0x000fe200078ec0ff */
[----:B0-----:R-:W-:-:S03]  /*0500*/  IMAD.WIDE R10, R11, 0x4, R2 ;  /* 0x000000040b0a7825 */ /* 0x001fc600078e0202 */
[----:B------:R-:W-:-:S05]  /*0510*/  IADD3 R13, R13, UR4, RZ ;  /* 0x000000040d0d7c10 */ /* 0x000fca000fffe0ff */
[----:B------:R-:W-:Y:S01]  /*0520*/  IMAD R13, R8, 0x4, R13 ;  /* 0x00000004080d7824 */ /* 0x000fe200078e020d */
[----:B--2---:R-:W-:Y:S04]  /*0530*/  STS [R28], R19 ;  /* 0x000000131c007388 */ /* 0x004fe80000000800 */
[----:B----4-:R-:W-:Y:S04]  /*0540*/  STS [R28+0x20], R20 ;  /* 0x000020141c007388 */ /* 0x010fe80000000800 */
[----:B-----5:R-:W-:Y:S04]  /*0550*/  STS [R28+0x60], R24 ;  /* 0x000060181c007388 */ /* 0x020fe80000000800 */
[----:B------:R-:W-:Y:S04]  /*0560*/  STS [R28+0xa0], R25 ;  /* 0x0000a0191c007388 */ /* 0x000fe80000000800 */
[----:B------:R-:W-:Y:S04]  /*0570*/  STS [R28+0xc0], R27 ;  /* 0x0000c01b1c007388 */ /* 0x000fe80000000800 */
[----:B------:R-:W-:Y:S04]  /*0580*/  STS [R28+0x40], R22 ;  /* 0x000040161c007388 */ /* 0x000fe80000000800 */
[----:B------:R-:W-:Y:S04]  /*0590*/  STS [R28+0x80], R23 ;  /* 0x000080171c007388 */ /* 0x000fe80000000800 */
[----:B------:R-:W-:Y:S01]  /*05a0*/  STS [R28+0xe0], R26 ;  /* 0x0000e01a1c007388 */ /* 0x000fe20000000800 */
[----:B------:R-:W-:Y:S06]  /*05b0*/  BAR.SYNC.DEFER_BLOCKING 0x0 ;  /* 0x0000000000007b1d */ /* 0x000fec0000010000 */
[----:B------:R-:W0:Y:S04]  /*05c0*/  LDS.128 R4, [R4] ;  /* 0x0000000004047984 */ /* 0x000e280000000c00 */
[----:B0-----:R0:W-:Y:S02]  /*05d0*/  @!P1 STG.E.128 desc[UR6][R10.64], R4 ;  /* 0x000000040a009986 */ /* 0x0011e4000c101d06 */
[----:B0-----:R-:W-:Y:S05]  /*05e0*/  @P0 EXIT ;  /* 0x000000000000094d */ /* 0x001fea0003800000 */
[----:B0-----:R-:W0:Y:S01]  /*05f0*/  LDS.128 R8, [R13+0x800] ;  /* 0x000800000d087984 */ /* 0x001e220000000c00 */
[----:B------:R-:W-:-:S04]  /*0600*/  IMAD R5, R0, 0x20, R12 ;  /* 0x0000002000057824 */ /* 0x000fc800078e020c */
[----:B------:R-:W-:-:S05]  /*0610*/  IMAD.WIDE R2, R5, 0x4, R2 ;  /* 0x0000000405027825 */ /* 0x000fca00078e0202 */
[----:B0-----:R-:W-:Y:S01]  /*0620*/  STG.E.128 desc[UR6][R2.64], R8 ;  /* 0x0000000802007986 */ /* 0x001fe2000c101d06 */
[----:B------:R-:W-:Y:S05]  /*0630*/  EXIT ;  /* 0x000000000000794d */ /* 0x000fea0003800000 */
.L_x_0:
[----:B------:R-:W-:-:S00]  /*0640*/  BRA `(.L_x_0) ;  /* 0xfffffffc00fc7947 */ /* 0x000fc0000383ffff */
[----:B------:R-:W-:-:S00]  /*0650*/  NOP ;  /* 0x0000000000007918 */ /* 0x000fc00000000000 */
        /* <DEDUP_REMOVED lines=10> */
.L_x_1:


//--------------------- .nv.shared.triton_poi_fused_5 --------------------------
	.section	.nv.shared.triton_poi_fused_5,"aw",@nobits
	.sectionflags	@""
	.align	16
	.zero		1024


//--------------------- .nv.constant0.triton_poi_fused_5 --------------------------
	.section	.nv.constant0.triton_poi_fused_5,"a",@progbits
	.sectionflags	@""
	.align	4
.nv.constant0.triton_poi_fused_5:
	.zero		552
